//
// Generated by NVIDIA NVVM Compiler
//
// Compiler Build ID: CL-36424714
// Cuda compilation tools, release 13.0, V13.0.88
// Based on NVVM 20.0.0
//

.version 9.0
.target sm_100
.address_size 64

	// .globl	_Z21optimizedMemoryAccessPfS_S_i

.visible .entry _Z21optimizedMemoryAccessPfS_S_i(
	.param .u64 .ptr .align 1 _Z21optimizedMemoryAccessPfS_S_i_param_0,
	.param .u64 .ptr .align 1 _Z21optimizedMemoryAccessPfS_S_i_param_1,
	.param .u64 .ptr .align 1 _Z21optimizedMemoryAccessPfS_S_i_param_2,
	.param .u32 _Z21optimizedMemoryAccessPfS_S_i_param_3
)
{
	.reg .pred 	%p<10>;
	.reg .b32 	%r<40>;
	.reg .b32 	%f<67>;
	.reg .b64 	%rd<67>;

	ld.param.u64 	%rd14, [_Z21optimizedMemoryAccessPfS_S_i_param_0];
	ld.param.u64 	%rd15, [_Z21optimizedMemoryAccessPfS_S_i_param_1];
	ld.param.u32 	%r18, [_Z21optimizedMemoryAccessPfS_S_i_param_3];
	cvta.to.global.u64 	%rd1, %rd15;
	cvta.to.global.u64 	%rd2, %rd14;
	mov.u32 	%r19, %ctaid.y;
	mov.u32 	%r20, %ntid.y;
	mov.u32 	%r21, %tid.y;
	mad.lo.s32 	%r1, %r19, %r20, %r21;
	mov.u32 	%r22, %ctaid.x;
	mov.u32 	%r23, %ntid.x;
	mov.u32 	%r24, %tid.x;
	mad.lo.s32 	%r2, %r22, %r23, %r24;
	max.s32 	%r25, %r1, %r2;
	setp.ge.s32 	%p1, %r25, %r18;
	@%p1 bra 	$L__BB0_13;
	mul.lo.s32 	%r3, %r18, %r1;
	and.b32  	%r4, %r18, 7;
	setp.lt.u32 	%p2, %r18, 8;
	mov.f32 	%f66, 0f00000000;
	mov.b32 	%r38, 0;
	@%p2 bra 	$L__BB0_4;
	and.b32  	%r38, %r18, 2147483640;
	neg.s32 	%r36, %r38;
	mul.wide.s32 	%rd16, %r18, 4;
	add.s64 	%rd3, %rd1, %rd16;
	shl.b32 	%r7, %r18, 3;
	mul.wide.s32 	%rd17, %r18, 8;
	add.s64 	%rd4, %rd1, %rd17;
	mul.wide.s32 	%rd18, %r18, 12;
	add.s64 	%rd5, %rd1, %rd18;
	mul.wide.s32 	%rd19, %r18, 16;
	add.s64 	%rd6, %rd1, %rd19;
	mul.wide.s32 	%rd20, %r18, 20;
	add.s64 	%rd7, %rd1, %rd20;
	mul.wide.s32 	%rd21, %r18, 24;
	add.s64 	%rd8, %rd1, %rd21;
	mul.wide.s32 	%rd22, %r18, 28;
	add.s64 	%rd9, %rd1, %rd22;
	mul.wide.u32 	%rd23, %r3, 4;
	add.s64 	%rd24, %rd23, %rd2;
	add.s64 	%rd66, %rd24, 16;
	mov.f32 	%f66, 0f00000000;
	mov.u32 	%r35, %r2;
$L__BB0_3:
	.pragma "nounroll";
	mul.wide.s32 	%rd25, %r35, 4;
	add.s64 	%rd26, %rd3, %rd25;
	add.s64 	%rd27, %rd4, %rd25;
	add.s64 	%rd28, %rd5, %rd25;
	add.s64 	%rd29, %rd6, %rd25;
	add.s64 	%rd30, %rd7, %rd25;
	add.s64 	%rd31, %rd8, %rd25;
	add.s64 	%rd32, %rd9, %rd25;
	add.s64 	%rd33, %rd1, %rd25;
	ld.global.f32 	%f16, [%rd66+-16];
	ld.global.f32 	%f17, [%rd33];
	fma.rn.f32 	%f18, %f16, %f17, %f66;
	ld.global.f32 	%f19, [%rd66+-12];
	ld.global.f32 	%f20, [%rd26];
	fma.rn.f32 	%f21, %f19, %f20, %f18;
	ld.global.f32 	%f22, [%rd66+-8];
	ld.global.f32 	%f23, [%rd27];
	fma.rn.f32 	%f24, %f22, %f23, %f21;
	ld.global.f32 	%f25, [%rd66+-4];
	ld.global.f32 	%f26, [%rd28];
	fma.rn.f32 	%f27, %f25, %f26, %f24;
	ld.global.f32 	%f28, [%rd66];
	ld.global.f32 	%f29, [%rd29];
	fma.rn.f32 	%f30, %f28, %f29, %f27;
	ld.global.f32 	%f31, [%rd66+4];
	ld.global.f32 	%f32, [%rd30];
	fma.rn.f32 	%f33, %f31, %f32, %f30;
	ld.global.f32 	%f34, [%rd66+8];
	ld.global.f32 	%f35, [%rd31];
	fma.rn.f32 	%f36, %f34, %f35, %f33;
	ld.global.f32 	%f37, [%rd66+12];
	ld.global.f32 	%f38, [%rd32];
	fma.rn.f32 	%f66, %f37, %f38, %f36;
	add.s32 	%r36, %r36, 8;
	add.s32 	%r35, %r35, %r7;
	add.s64 	%rd66, %rd66, 32;
	setp.ne.s32 	%p3, %r36, 0;
	@%p3 bra 	$L__BB0_3;
$L__BB0_4:
	setp.eq.s32 	%p4, %r4, 0;
	@%p4 bra 	$L__BB0_12;
	and.b32  	%r13, %r18, 3;
	setp.lt.u32 	%p5, %r4, 4;
	@%p5 bra 	$L__BB0_7;
	add.s32 	%r27, %r38, %r3;
	mul.wide.u32 	%rd34, %r27, 4;
	add.s64 	%rd35, %rd2, %rd34;
	ld.global.f32 	%f40, [%rd35];
	mad.lo.s32 	%r28, %r38, %r18, %r2;
	mul.wide.s32 	%rd36, %r28, 4;
	add.s64 	%rd37, %rd1, %rd36;
	ld.global.f32 	%f41, [%rd37];
	fma.rn.f32 	%f42, %f40, %f41, %f66;
	cvt.u64.u32 	%rd38, %r3;
	cvt.u64.u32 	%rd39, %r38;
	add.s64 	%rd40, %rd39, %rd38;
	shl.b64 	%rd41, %rd40, 2;
	add.s64 	%rd42, %rd2, %rd41;
	ld.global.f32 	%f43, [%rd42+4];
	mul.wide.s32 	%rd43, %r18, 4;
	add.s64 	%rd44, %rd37, %rd43;
	ld.global.f32 	%f44, [%rd44];
	fma.rn.f32 	%f45, %f43, %f44, %f42;
	ld.global.f32 	%f46, [%rd42+8];
	add.s64 	%rd45, %rd44, %rd43;
	ld.global.f32 	%f47, [%rd45];
	fma.rn.f32 	%f48, %f46, %f47, %f45;
	ld.global.f32 	%f49, [%rd42+12];
	add.s64 	%rd46, %rd45, %rd43;
	ld.global.f32 	%f50, [%rd46];
	fma.rn.f32 	%f66, %f49, %f50, %f48;
	add.s32 	%r38, %r38, 4;
$L__BB0_7:
	setp.eq.s32 	%p6, %r13, 0;
	@%p6 bra 	$L__BB0_12;
	setp.eq.s32 	%p7, %r13, 1;
	@%p7 bra 	$L__BB0_10;
	add.s32 	%r29, %r38, %r3;
	mul.wide.u32 	%rd47, %r29, 4;
	add.s64 	%rd48, %rd2, %rd47;
	ld.global.f32 	%f52, [%rd48];
	mad.lo.s32 	%r30, %r38, %r18, %r2;
	mul.wide.s32 	%rd49, %r30, 4;
	add.s64 	%rd50, %rd1, %rd49;
	ld.global.f32 	%f53, [%rd50];
	fma.rn.f32 	%f54, %f52, %f53, %f66;
	cvt.u64.u32 	%rd51, %r3;
	cvt.u64.u32 	%rd52, %r38;
	add.s64 	%rd53, %rd52, %rd51;
	shl.b64 	%rd54, %rd53, 2;
	add.s64 	%rd55, %rd2, %rd54;
	ld.global.f32 	%f55, [%rd55+4];
	mul.wide.s32 	%rd56, %r18, 4;
	add.s64 	%rd57, %rd50, %rd56;
	ld.global.f32 	%f56, [%rd57];
	fma.rn.f32 	%f66, %f55, %f56, %f54;
	add.s32 	%r38, %r38, 2;
$L__BB0_10:
	and.b32  	%r31, %r18, 1;
	setp.eq.b32 	%p8, %r31, 1;
	not.pred 	%p9, %p8;
	@%p9 bra 	$L__BB0_12;
	add.s32 	%r32, %r38, %r3;
	mul.wide.u32 	%rd58, %r32, 4;
	add.s64 	%rd59, %rd2, %rd58;
	ld.global.f32 	%f57, [%rd59];
	mad.lo.s32 	%r33, %r38, %r18, %r2;
	mul.wide.s32 	%rd60, %r33, 4;
	add.s64 	%rd61, %rd1, %rd60;
	ld.global.f32 	%f58, [%rd61];
	fma.rn.f32 	%f66, %f57, %f58, %f66;
$L__BB0_12:
	ld.param.u64 	%rd65, [_Z21optimizedMemoryAccessPfS_S_i_param_2];
	add.s32 	%r34, %r3, %r2;
	cvta.to.global.u64 	%rd62, %rd65;
	mul.wide.s32 	%rd63, %r34, 4;
	add.s64 	%rd64, %rd62, %rd63;
	st.global.f32 	[%rd64], %f66;
$L__BB0_13:
	ret;

}


// ===== COMPILED SASS (sm_100) =====

	.target	sm_100

	.elftype	@"ET_EXEC"


//--------------------- .note.nv.tkinfo           --------------------------
	.section	.note.nv.tkinfo,"",@"SHT_NOTE"
	.sectionflags	@"SHF_NOTE_NV_TKINFO"
	.tkinfo
        /*0018*/ 	.word	0x00000002
        /*0030*/ 	.string	""
        /*0030*/ 	.string	"ptxas"
        /*0030*/ 	.string	"Cuda compilation tools, release 13.0, V13.0.88"
        /*0030*/ 	.string	"Build cuda_13.0.r13.0/compiler.36424714_0"
        /*0030*/ 	.string	"-arch sm_100 -m 64 "



//--------------------- .note.nv.cuinfo           --------------------------
	.section	.note.nv.cuinfo,"",@"SHT_NOTE"
	.sectionflags	@"SHF_NOTE_NV_CUINFO"
        /*0018*/ 	.short	0x0002
        /*001a*/ 	.short	0x0064
        /*001c*/ 	.short	0x0082
	.zero		2


//--------------------- .nv.info                  --------------------------
	.section	.nv.info,"",@"SHT_CUDA_INFO"
	.align	4


	//----- nvinfo : EIATTR_REGCOUNT
	.align		4
        /*0000*/ 	.byte	0x04, 0x2f
        /*0002*/ 	.short	(.L_1 - .L_0)
	.align		4
.L_0:
        /*0004*/ 	.word	index@(_Z21optimizedMemoryAccessPfS_S_i)
        /*0008*/ 	.word	0x0000001e


	//----- nvinfo : EIATTR_FRAME_SIZE
	.align		4
.L_1:
        /*000c*/ 	.byte	0x04, 0x11
        /*000e*/ 	.short	(.L_3 - .L_2)
	.align		4
.L_2:
        /*0010*/ 	.word	index@(_Z21optimizedMemoryAccessPfS_S_i)
        /*0014*/ 	.word	0x00000000


	//----- nvinfo : EIATTR_MIN_STACK_SIZE
	.align		4
.L_3:
        /*0018*/ 	.byte	0x04, 0x12
        /*001a*/ 	.short	(.L_5 - .L_4)
	.align		4
.L_4:
        /*001c*/ 	.word	index@(_Z21optimizedMemoryAccessPfS_S_i)
        /*0020*/ 	.word	0x00000000
.L_5:


//--------------------- .nv.compat                --------------------------
	.section	.nv.compat,"",@"SHT_CUDA_COMPAT_INFO"
	.align	4
        /*0000*/ 	.byte	0x02, 0x09, 0x00, 0x00, 0x02, 0x02, 0x01, 0x00, 0x02, 0x05, 0x05, 0x00, 0x03, 0x07, 0x01, 0x01
        /*0010*/ 	.byte	0x02, 0x03, 0x00, 0x00, 0x02, 0x06, 0x01, 0x00, 0x04, 0x0b, 0x08, 0x00, 0x09, 0x00, 0x00, 0x00
        /*0020*/ 	.byte	0x00, 0x00, 0x00, 0x00


//--------------------- .nv.info._Z21optimizedMemoryAccessPfS_S_i --------------------------
	.section	.nv.info._Z21optimizedMemoryAccessPfS_S_i,"",@"SHT_CUDA_INFO"
	.sectionflags	@""
	.align	4


	//----- nvinfo : EIATTR_CUDA_API_VERSION
	.align		4
        /*0000*/ 	.byte	0x04, 0x37
        /*0002*/ 	.short	(.L_7 - .L_6)
.L_6:
        /*0004*/ 	.word	0x00000082


	//----- nvinfo : EIATTR_KPARAM_INFO
	.align		4
.L_7:
        /*0008*/ 	.byte	0x04, 0x17
        /*000a*/ 	.short	(.L_9 - .L_8)
.L_8:
        /*000c*/ 	.word	0x00000000
        /*0010*/ 	.short	0x0003
        /*0012*/ 	.short	0x0018
        /*0014*/ 	.byte	0x00, 0xf0, 0x11, 0x00


	//----- nvinfo : EIATTR_KPARAM_INFO
	.align		4
.L_9:
        /*0018*/ 	.byte	0x04, 0x17
        /*001a*/ 	.short	(.L_11 - .L_10)
.L_10:
        /*001c*/ 	.word	0x00000000
        /*0020*/ 	.short	0x0002
        /*0022*/ 	.short	0x0010
        /*0024*/ 	.byte	0x00, 0xf5, 0x21, 0x00


	//----- nvinfo : EIATTR_KPARAM_INFO
	.align		4
.L_11:
        /*0028*/ 	.byte	0x04, 0x17
        /*002a*/ 	.short	(.L_13 - .L_12)
.L_12:
        /*002c*/ 	.word	0x00000000
        /*0030*/ 	.short	0x0001
        /*0032*/ 	.short	0x0008
        /*0034*/ 	.byte	0x00, 0xf5, 0x21, 0x00


	//----- nvinfo : EIATTR_KPARAM_INFO
	.align		4
.L_13:
        /*0038*/ 	.byte	0x04, 0x17
        /*003a*/ 	.short	(.L_15 - .L_14)
.L_14:
        /*003c*/ 	.word	0x00000000
        /*0040*/ 	.short	0x0000
        /*0042*/ 	.short	0x0000
        /*0044*/ 	.byte	0x00, 0xf5, 0x21, 0x00


	//----- nvinfo : EIATTR_SPARSE_MMA_MASK
	.align		4
.L_15:
        /*0048*/ 	.byte	0x03, 0x50
        /*004a*/ 	.short	0x0000


	//----- nvinfo : EIATTR_MAXREG_COUNT
	.align		4
        /*004c*/ 	.byte	0x03, 0x1b
        /*004e*/ 	.short	0x00ff


	//----- nvinfo : EIATTR_MERCURY_ISA_VERSION
	.align		4
        /*0050*/ 	.byte	0x03, 0x5f
        /*0052*/ 	.short	0x0101


	//----- nvinfo : EIATTR_VRC_CTA_INIT_COUNT
	.align		4
        /*0054*/ 	.byte	0x02, 0x4a
	.zero		1
	.zero		1


	//----- nvinfo : EIATTR_EXIT_INSTR_OFFSETS
	.align		4
        /*0058*/ 	.byte	0x04, 0x1c
        /*005a*/ 	.short	(.L_17 - .L_16)


	//   ....[0]....
.L_16:
        /*005c*/ 	.word	0x000000c0


	//   ....[1]....
        /*0060*/ 	.word	0x00000a90


	//----- nvinfo : EIATTR_CBANK_PARAM_SIZE
	.align		4
.L_17:
        /*0064*/ 	.byte	0x03, 0x19
        /*0066*/ 	.short	0x001c


	//----- nvinfo : EIATTR_PARAM_CBANK
	.align		4
        /*0068*/ 	.byte	0x04, 0x0a
        /*006a*/ 	.short	(.L_19 - .L_18)
	.align		4
.L_18:
        /*006c*/ 	.word	index@(.nv.constant0._Z21optimizedMemoryAccessPfS_S_i)
        /*0070*/ 	.short	0x0380
        /*0072*/ 	.short	0x001c


	//----- nvinfo : EIATTR_SW_WAR
	.align		4
.L_19:
        /*0074*/ 	.byte	0x04, 0x36
        /*0076*/ 	.short	(.L_21 - .L_20)
.L_20:
        /*0078*/ 	.word	0x00000008
.L_21:


//--------------------- .nv.callgraph             --------------------------
	.section	.nv.callgraph,"",@"SHT_CUDA_CALLGRAPH"
	.align	4
	.sectionentsize	8
	.align		4
        /*0000*/ 	.word	0x00000000
	.align		4
        /*0004*/ 	.word	0xffffffff
	.align		4
        /*0008*/ 	.word	0x00000000
	.align		4
        /*000c*/ 	.word	0xfffffffe
	.align		4
        /*0010*/ 	.word	0x00000000
	.align		4
        /*0014*/ 	.word	0xfffffffd
	.align		4
        /*0018*/ 	.word	0x00000000
	.align		4
        /*001c*/ 	.word	0xfffffffc


//--------------------- .text._Z21optimizedMemoryAccessPfS_S_i --------------------------
	.section	.text._Z21optimizedMemoryAccessPfS_S_i,"ax",@progbits
	.align	128
        .global         _Z21optimizedMemoryAccessPfS_S_i
        .type           _Z21optimizedMemoryAccessPfS_S_i,@function
        .size           _Z21optimizedMemoryAccessPfS_S_i,(.L_x_5 - _Z21optimizedMemoryAccessPfS_S_i)
        .other          _Z21optimizedMemoryAccessPfS_S_i,@"STO_CUDA_ENTRY STV_DEFAULT"
_Z21optimizedMemoryAccessPfS_S_i:
.text._Z21optimizedMemoryAccessPfS_S_i:
[----:B------:R-:W-:Y:S01]  /*0000*/  LDC R1, c[0x0][0x37c] ;  /* 0x0000df00ff017b82 */ /* 0x000fe20000000800 */
[----:B------:R-:W0:Y:S07]  /*0010*/  S2R R0, SR_TID.Y ;  /* 0x0000000000007919 */ /* 0x000e2e0000002200 */
[----:B------:R-:W0:Y:S01]  /*0020*/  S2UR UR4, SR_CTAID.Y ;  /* 0x00000000000479c3 */ /* 0x000e220000002600 */
[----:B------:R-:W1:Y:S01]  /*0030*/  LDCU UR20, c[0x0][0x398] ;  /* 0x00007300ff1477ac */ /* 0x000e620008000800 */
[----:B------:R-:W2:Y:S06]  /*0040*/  S2R R3, SR_TID.X ;  /* 0x0000000000037919 */ /* 0x000eac0000002100 */
[----:B------:R-:W0:Y:S08]  /*0050*/  LDC R13, c[0x0][0x364] ;  /* 0x0000d900ff0d7b82 */ /* 0x000e300000000800 */
[----:B------:R-:W2:Y:S08]  /*0060*/  S2UR UR5, SR_CTAID.X ;  /* 0x00000000000579c3 */ /* 0x000eb00000002500 */
[----:B------:R-:W2:Y:S01]  /*0070*/  LDC R2, c[0x0][0x360] ;  /* 0x0000d800ff027b82 */ /* 0x000ea20000000800 */
[----:B0-----:R-:W-:-:S02]  /*0080*/  IMAD R13, R13, UR4, R0 ;  /* 0x000000040d0d7c24 */ /* 0x001fc4000f8e0200 */
[----:B--2---:R-:W-:-:S05]  /*0090*/  IMAD R0, R2, UR5, R3 ;  /* 0x0000000502007c24 */ /* 0x004fca000f8e0203 */
[----:B------:R-:W-:-:S04]  /*00a0*/  VIMNMX R2, PT, PT, R13, R0, !PT ;  /* 0x000000000d027248 */ /* 0x000fc80007fe0100 */
[----:B-1----:R-:W-:-:S13]  /*00b0*/  ISETP.GE.AND P0, PT, R2, UR20, PT ;  /* 0x0000001402007c0c */ /* 0x002fda000bf06270 */
[----:B------:R-:W-:Y:S05]  /*00c0*/  @P0 EXIT ;  /* 0x000000000000094d */ /* 0x000fea0003800000 */
[----:B------:R-:W-:Y:S01]  /*00d0*/  UISETP.GE.U32.AND UP0, UPT, UR20, 0x8, UPT ;  /* 0x000000081400788c */ /* 0x000fe2000bf06070 */
[----:B------:R-:W-:Y:S02]  /*00e0*/  HFMA2 R12, -RZ, RZ, 0, 0 ;  /* 0x00000000ff0c7431 */ /* 0x000fe400000001ff */
[----:B------:R-:W-:Y:S01]  /*00f0*/  IMAD R13, R13, UR20, RZ ;  /* 0x000000140d0d7c24 */ /* 0x000fe2000f8e02ff */
[----:B------:R-:W-:Y:S01]  /*0100*/  UMOV UR4, URZ ;  /* 0x000000ff00047c82 */ /* 0x000fe20008000000 */
[----:B------:R-:W0:Y:S04]  /*0110*/  LDCU.64 UR18, c[0x0][0x358] ;  /* 0x00006b00ff1277ac */ /* 0x000e280008000a00 */
[----:B------:R-:W-:Y:S05]  /*0120*/  BRA.U !UP0, `(.L_x_0) ;  /* 0x0000000508047547 */ /* 0x000fea000b800000 */
[----:B------:R-:W1:Y:S01]  /*0130*/  LDCU.128 UR24, c[0x0][0x380] ;  /* 0x00007000ff1877ac */ /* 0x000e620008000c00 */
[----:B------:R-:W-:Y:S02]  /*0140*/  MOV R12, RZ ;  /* 0x000000ff000c7202 */ /* 0x000fe40000000f00 */
[----:B------:R-:W-:Y:S01]  /*0150*/  MOV R14, R0 ;  /* 0x00000000000e7202 */ /* 0x000fe20000000f00 */
[----:B------:R-:W-:-:S04]  /*0160*/  ULOP3.LUT UR4, UR20, 0x7ffffff8, URZ, 0xc0, !UPT ;  /* 0x7ffffff814047892 */ /* 0x000fc8000f8ec0ff */
[----:B------:R-:W-:Y:S01]  /*0170*/  UIADD3 UR5, UPT, UPT, -UR4, URZ, URZ ;  /* 0x000000ff04057290 */ /* 0x000fe2000fffe1ff */
[----:B-1----:R-:W-:Y:S01]  /*0180*/  MOV R2, UR24 ;  /* 0x0000001800027c02 */ /* 0x002fe20008000f00 */
[----:B------:R-:W-:Y:S01]  /*0190*/  UIMAD.WIDE UR6, UR20, 0x8, UR26 ;  /* 0x00000008140678a5 */ /* 0x000fe2000f8e021a */
[----:B------:R-:W-:Y:S01]  /*01a0*/  MOV R3, UR25 ;  /* 0x0000001900037c02 */ /* 0x000fe20008000f00 */
[----:B------:R-:W-:Y:S02]  /*01b0*/  UIMAD.WIDE UR8, UR20, 0xc, UR26 ;  /* 0x0000000c140878a5 */ /* 0x000fe4000f8e021a */
[----:B------:R-:W-:Y:S01]  /*01c0*/  UIMAD.WIDE UR10, UR20, 0x10, UR26 ;  /* 0x00000010140a78a5 */ /* 0x000fe2000f8e021a */
[----:B------:R-:W-:Y:S01]  /*01d0*/  IMAD.WIDE.U32 R2, R13, 0x4, R2 ;  /* 0x000000040d027825 */ /* 0x000fe200078e0002 */
[----:B------:R-:W-:Y:S02]  /*01e0*/  UIMAD.WIDE UR12, UR20, 0x14, UR26 ;  /* 0x00000014140c78a5 */ /* 0x000fe4000f8e021a */
[----:B------:R-:W-:Y:S01]  /*01f0*/  UIMAD.WIDE UR14, UR20, 0x18, UR26 ;  /* 0x00000018140e78a5 */ /* 0x000fe2000f8e021a */
[----:B------:R-:W-:Y:S01]  /*0200*/  IADD3 R2, P0, PT, R2, 0x10, RZ ;  /* 0x0000001002027810 */ /* 0x000fe20007f1e0ff */
[----:B------:R-:W-:-:S03]  /*0210*/  UIMAD.WIDE UR16, UR20, 0x1c, UR26 ;  /* 0x0000001c141078a5 */ /* 0x000fc6000f8e021a */
[----:B------:R-:W-:-:S09]  /*0220*/  IADD3.X R3, PT, PT, RZ, R3, RZ, P0, !PT ;  /* 0x00000003ff037210 */ /* 0x000fd200007fe4ff */
.L_x_1:
[----:B------:R-:W-:Y:S01]  /*0230*/  UIMAD.WIDE UR22, UR20, 0x4, UR26 ;  /* 0x00000004141678a5 */ /* 0x000fe2000f8e021a */
[----:B------:R-:W-:Y:S02]  /*0240*/  IMAD.MOV.U32 R23, RZ, RZ, 0x4 ;  /* 0x00000004ff177424 */ /* 0x000fe400078e00ff */
[----:B------:R-:W-:Y:S01]  /*0250*/  HFMA2 R11, -RZ, RZ, 0, 2.384185791015625e-07 ;  /* 0x00000004ff0b7431 */ /* 0x000fe200000001ff */
[----:B------:R-:W-:Y:S01]  /*0260*/  MOV R25, 0x4 ;  /* 0x0000000400197802 */ /* 0x000fe20000000f00 */
[----:B0-----:R-:W2:Y:S01]  /*0270*/  LDG.E R21, desc[UR18][R2.64+-0x10] ;  /* 0xfffff01202157981 */ /* 0x001ea2000c1e1900 */
[C---:B------:R-:W-:Y:S01]  /*0280*/  IMAD.WIDE R22, R14.reuse, R23, UR26 ;  /* 0x0000001a0e167e25 */ /* 0x040fe2000f8e0217 */
[----:B------:R-:W-:Y:S02]  /*0290*/  MOV R8, UR22 ;  /* 0x0000001600087c02 */ /* 0x000fe40008000f00 */
[----:B------:R-:W-:Y:S01]  /*02a0*/  MOV R9, UR23 ;  /* 0x0000001700097c02 */ /* 0x000fe20008000f00 */
[----:B------:R-:W3:Y:S02]  /*02b0*/  LDG.E R19, desc[UR18][R2.64+-0xc] ;  /* 0xfffff41202137981 */ /* 0x000ee4000c1e1900 */
[----:B------:R-:W-:-:S02]  /*02c0*/  IMAD.WIDE R8, R14, 0x4, R8 ;  /* 0x000000040e087825 */ /* 0x000fc400078e0208 */
[----:B------:R-:W2:Y:S01]  /*02d0*/  LDG.E R22, desc[UR18][R22.64] ;  /* 0x0000001216167981 */ /* 0x000ea2000c1e1900 */
[----:B------:R-:W-:Y:S01]  /*02e0*/  MOV R5, 0x4 ;  /* 0x0000000400057802 */ /* 0x000fe20000000f00 */
[C---:B------:R-:W-:Y:S02]  /*02f0*/  IMAD.WIDE R24, R14.reuse, R25, UR6 ;  /* 0x000000060e187e25 */ /* 0x040fe4000f8e0219 */
[----:B------:R0:W3:Y:S02]  /*0300*/  LDG.E R20, desc[UR18][R8.64] ;  /* 0x0000001208147981 */ /* 0x0000e4000c1e1900 */
[----:B------:R-:W-:Y:S02]  /*0310*/  IMAD.WIDE R10, R14, R11, UR8 ;  /* 0x000000080e0a7e25 */ /* 0x000fe4000f8e020b */
[----:B------:R-:W4:Y:S04]  /*0320*/  LDG.E R18, desc[UR18][R24.64] ;  /* 0x0000001218127981 */ /* 0x000f28000c1e1900 */
[----:B------:R-:W4:Y:S01]  /*0330*/  LDG.E R17, desc[UR18][R2.64+-0x8] ;  /* 0xfffff81202117981 */ /* 0x000f22000c1e1900 */
[----:B0-----:R-:W-:-:S02]  /*0340*/  HFMA2 R9, -RZ, RZ, 0, 2.384185791015625e-07 ;  /* 0x00000004ff097431 */ /* 0x001fc400000001ff */
[----:B------:R-:W-:Y:S01]  /*0350*/  IMAD.MOV.U32 R7, RZ, RZ, 0x4 ;  /* 0x00000004ff077424 */ /* 0x000fe200078e00ff */
[----:B------:R0:W5:Y:S01]  /*0360*/  LDG.E R16, desc[UR18][R10.64] ;  /* 0x000000120a107981 */ /* 0x000162000c1e1900 */
[----:B------:R-:W-:-:S03]  /*0370*/  IMAD.WIDE R4, R14, R5, UR10 ;  /* 0x0000000a0e047e25 */ /* 0x000fc6000f8e0205 */
[----:B------:R-:W5:Y:S01]  /*0380*/  LDG.E R15, desc[UR18][R2.64+-0x4] ;  /* 0xfffffc12020f7981 */ /* 0x000f62000c1e1900 */
[C---:B------:R-:W-:Y:S01]  /*0390*/  IMAD.WIDE R6, R14.reuse, R7, UR12 ;  /* 0x0000000c0e067e25 */ /* 0x040fe2000f8e0207 */
[----:B------:R-:W-:Y:S02]  /*03a0*/  MOV R27, 0x4 ;  /* 0x00000004001b7802 */ /* 0x000fe40000000f00 */
[----:B------:R1:W5:Y:S01]  /*03b0*/  LDG.E R4, desc[UR18][R4.64] ;  /* 0x0000001204047981 */ /* 0x000362000c1e1900 */
[----:B------:R-:W-:-:S03]  /*03c0*/  IMAD.WIDE R8, R14, R9, UR14 ;  /* 0x0000000e0e087e25 */ /* 0x000fc6000f8e0209 */
[----:B------:R-:W5:Y:S01]  /*03d0*/  LDG.E R23, desc[UR18][R2.64] ;  /* 0x0000001202177981 */ /* 0x000f62000c1e1900 */
[----:B0-----:R-:W-:-:S03]  /*03e0*/  IMAD.WIDE R10, R14, R27, UR16 ;  /* 0x000000100e0a7e25 */ /* 0x001fc6000f8e021b */
[----:B------:R-:W5:Y:S04]  /*03f0*/  LDG.E R7, desc[UR18][R6.64] ;  /* 0x0000001206077981 */ /* 0x000f68000c1e1900 */
[----:B------:R-:W5:Y:S04]  /*0400*/  LDG.E R24, desc[UR18][R2.64+0x4] ;  /* 0x0000041202187981 */ /* 0x000f68000c1e1900 */
[----:B------:R-:W5:Y:S04]  /*0410*/  LDG.E R8, desc[UR18][R8.64] ;  /* 0x0000001208087981 */ /* 0x000f68000c1e1900 */
[----:B------:R-:W5:Y:S04]  /*0420*/  LDG.E R25, desc[UR18][R2.64+0x8] ;  /* 0x0000081202197981 */ /* 0x000f68000c1e1900 */
[----:B------:R-:W5:Y:S04]  /*0430*/  LDG.E R10, desc[UR18][R10.64] ;  /* 0x000000120a0a7981 */ /* 0x000f68000c1e1900 */
[----:B------:R0:W5:Y:S01]  /*0440*/  LDG.E R27, desc[UR18][R2.64+0xc] ;  /* 0x00000c12021b7981 */ /* 0x000162000c1e1900 */
[----:B------:R-:W-:-:S04]  /*0450*/  UIADD3 UR5, UPT, UPT, UR5, 0x8, URZ ;  /* 0x0000000805057890 */ /* 0x000fc8000fffe0ff */
[----:B------:R-:W-:Y:S01]  /*0460*/  UISETP.NE.AND UP0, UPT, UR5, URZ, UPT ;  /* 0x000000ff0500728c */ /* 0x000fe2000bf05270 */
[----:B-1----:R-:W-:Y:S02]  /*0470*/  MOV R5, UR20 ;  /* 0x0000001400057c02 */ /* 0x002fe40008000f00 */
[----:B0-----:R-:W-:Y:S02]  /*0480*/  IADD3 R2, P0, PT, R2, 0x20, RZ ;  /* 0x0000002002027810 */ /* 0x001fe40007f1e0ff */
[----:B------:R-:W-:Y:S02]  /*0490*/  LEA R14, R5, R14, 0x3 ;  /* 0x0000000e050e7211 */ /* 0x000fe400078e18ff */
[----:B------:R-:W-:Y:S01]  /*04a0*/  IADD3.X R3, PT, PT, RZ, R3, RZ, P0, !PT ;  /* 0x00000003ff037210 */ /* 0x000fe200007fe4ff */
[----:B--2---:R-:W-:-:S04]  /*04b0*/  FFMA R22, R21, R22, R12 ;  /* 0x0000001615167223 */ /* 0x004fc8000000000c */
[----:B---3--:R-:W-:-:S04]  /*04c0*/  FFMA R20, R19, R20, R22 ;  /* 0x0000001413147223 */ /* 0x008fc80000000016 */
[----:B----4-:R-:W-:-:S04]  /*04d0*/  FFMA R18, R17, R18, R20 ;  /* 0x0000001211127223 */ /* 0x010fc80000000014 */
[----:B-----5:R-:W-:-:S04]  /*04e0*/  FFMA R16, R15, R16, R18 ;  /* 0x000000100f107223 */ /* 0x020fc80000000012 */
[----:B------:R-:W-:-:S04]  /*04f0*/  FFMA R23, R23, R4, R16 ;  /* 0x0000000417177223 */ /* 0x000fc80000000010 */
[----:B------:R-:W-:-:S04]  /*0500*/  FFMA R24, R24, R7, R23 ;  /* 0x0000000718187223 */ /* 0x000fc80000000017 */
[----:B------:R-:W-:-:S04]  /*0510*/  FFMA R8, R25, R8, R24 ;  /* 0x0000000819087223 */ /* 0x000fc80000000018 */
[----:B------:R-:W-:Y:S01]  /*0520*/  FFMA R12, R27, R10, R8 ;  /* 0x0000000a1b0c7223 */ /* 0x000fe20000000008 */
[----:B------:R-:W-:Y:S06]  /*0530*/  BRA.U UP0, `(.L_x_1) ;  /* 0xfffffffd003c7547 */ /* 0x000fec000b83ffff */
.L_x_0:
[----:B------:R-:W-:-:S04]  /*0540*/  ULOP3.LUT UR6, UR20, 0x7, URZ, 0xc0, !UPT ;  /* 0x0000000714067892 */ /* 0x000fc8000f8ec0ff */
[----:B------:R-:W-:-:S09]  /*0550*/  UISETP.NE.AND UP0, UPT, UR6, URZ, UPT ;  /* 0x000000ff0600728c */ /* 0x000fd2000bf05270 */
[----:B------:R-:W-:Y:S05]  /*0560*/  BRA.U !UP0, `(.L_x_2) ;  /* 0x0000000508387547 */ /* 0x000fea000b800000 */
[----:B------:R-:W-:Y:S02]  /*0570*/  UISETP.GE.U32.AND UP0, UPT, UR6, 0x4, UPT ;  /* 0x000000040600788c */ /* 0x000fe4000bf06070 */
[----:B------:R-:W-:-:S04]  /*0580*/  ULOP3.LUT UR5, UR20, 0x3, URZ, 0xc0, !UPT ;  /* 0x0000000314057892 */ /* 0x000fc8000f8ec0ff */
[----:B------:R-:W-:-:S03]  /*0590*/  UISETP.NE.AND UP1, UPT, UR5, URZ, UPT ;  /* 0x000000ff0500728c */ /* 0x000fc6000bf25270 */
[----:B------:R-:W-:Y:S08]  /*05a0*/  BRA.U !UP0, `(.L_x_3) ;  /* 0x00000001087c7547 */ /* 0x000ff0000b800000 */
[----:B------:R-:W1:Y:S01]  /*05b0*/  LDC.64 R6, c[0x0][0x388] ;  /* 0x0000e200ff067b82 */ /* 0x000e620000000a00 */
[----:B------:R-:W2:Y:S01]  /*05c0*/  LDCU.64 UR6, c[0x0][0x380] ;  /* 0x00007000ff0677ac */ /* 0x000ea20008000a00 */
[----:B------:R-:W-:Y:S01]  /*05d0*/  IMAD.U32 R9, RZ, RZ, UR4 ;  /* 0x00000004ff097e24 */ /* 0x000fe2000f8e00ff */
[C---:B------:R-:W-:Y:S02]  /*05e0*/  IADD3 R3, PT, PT, R13.reuse, UR4, RZ ;  /* 0x000000040d037c10 */ /* 0x040fe4000fffe0ff */
[----:B------:R-:W-:Y:S01]  /*05f0*/  IADD3 R10, P0, PT, R13, UR4, RZ ;  /* 0x000000040d0a7c10 */ /* 0x000fe2000ff1e0ff */
[----:B------:R-:W-:Y:S01]  /*0600*/  IMAD R9, R9, UR20, R0 ;  /* 0x0000001409097c24 */ /* 0x000fe2000f8e0200 */
[----:B------:R-:W-:Y:S01]  /*0610*/  MOV R11, UR20 ;  /* 0x00000014000b7c02 */ /* 0x000fe20008000f00 */
[----:B------:R-:W3:Y:S01]  /*0620*/  LDC.64 R4, c[0x0][0x380] ;  /* 0x0000e000ff047b82 */ /* 0x000ee20000000a00 */
[----:B------:R-:W-:Y:S01]  /*0630*/  MOV R15, UR20 ;  /* 0x00000014000f7c02 */ /* 0x000fe20008000f00 */
[----:B-1----:R-:W-:Y:S01]  /*0640*/  IMAD.WIDE R6, R9, 0x4, R6 ;  /* 0x0000000409067825 */ /* 0x002fe200078e0206 */
[----:B------:R-:W-:-:S05]  /*0650*/  MOV R9, UR20 ;  /* 0x0000001400097c02 */ /* 0x000fca0008000f00 */
[----:B------:R-:W-:Y:S02]  /*0660*/  IMAD.WIDE R8, R9, 0x4, R6 ;  /* 0x0000000409087825 */ /* 0x000fe400078e0206 */
[----:B0-----:R-:W4:Y:S02]  /*0670*/  LDG.E R6, desc[UR18][R6.64] ;  /* 0x0000001206067981 */ /* 0x001f24000c1e1900 */
[----:B---3--:R-:W-:Y:S01]  /*0680*/  IMAD.WIDE.U32 R4, R3, 0x4, R4 ;  /* 0x0000000403047825 */ /* 0x008fe200078e0004 */
[----:B------:R-:W-:Y:S01]  /*0690*/  IADD3.X R3, PT, PT, RZ, RZ, RZ, P0, !PT ;  /* 0x000000ffff037210 */ /* 0x000fe200007fe4ff */
[----:B------:R-:W3:Y:S01]  /*06a0*/  LDG.E R17, desc[UR18][R8.64] ;  /* 0x0000001208117981 */ /* 0x000ee2000c1e1900 */
[----:B--2---:R-:W-:-:S03]  /*06b0*/  LEA R2, P0, R10, UR6, 0x2 ;  /* 0x000000060a027c11 */ /* 0x004fc6000f8010ff */
[----:B------:R-:W4:Y:S01]  /*06c0*/  LDG.E R5, desc[UR18][R4.64] ;  /* 0x0000001204057981 */ /* 0x000f22000c1e1900 */
[----:B------:R-:W-:Y:S01]  /*06d0*/  LEA.HI.X R3, R10, UR7, R3, 0x2, P0 ;  /* 0x000000070a037c11 */ /* 0x000fe200080f1403 */
[----:B------:R-:W-:-:S04]  /*06e0*/  IMAD.WIDE R10, R11, 0x4, R8 ;  /* 0x000000040b0a7825 */ /* 0x000fc800078e0208 */
[----:B------:R-:W3:Y:S01]  /*06f0*/  LDG.E R16, desc[UR18][R2.64+0x4] ;  /* 0x0000041202107981 */ /* 0x000ee2000c1e1900 */
[----:B------:R-:W-:-:S03]  /*0700*/  IMAD.WIDE R14, R15, 0x4, R10 ;  /* 0x000000040f0e7825 */ /* 0x000fc600078e020a */
[----:B------:R-:W2:Y:S04]  /*0710*/  LDG.E R19, desc[UR18][R10.64] ;  /* 0x000000120a137981 */ /* 0x000ea8000c1e1900 */
[----:B------:R-:W2:Y:S04]  /*0720*/  LDG.E R18, desc[UR18][R2.64+0x8] ;  /* 0x0000081202127981 */ /* 0x000ea8000c1e1900 */
[----:B------:R-:W5:Y:S04]  /*0730*/  LDG.E R20, desc[UR18][R2.64+0xc] ;  /* 0x00000c1202147981 */ /* 0x000f68000c1e1900 */
[----:B------:R-:W5:Y:S01]  /*0740*/  LDG.E R14, desc[UR18][R14.64] ;  /* 0x000000120e0e7981 */ /* 0x000f62000c1e1900 */
[----:B------:R-:W-:Y:S01]  /*0750*/  UIADD3 UR4, UPT, UPT, UR4, 0x4, URZ ;  /* 0x0000000404047890 */ /* 0x000fe2000fffe0ff */
[----:B----4-:R-:W-:-:S04]  /*0760*/  FFMA R5, R5, R6, R12 ;  /* 0x0000000605057223 */ /* 0x010fc8000000000c */
[----:B---3--:R-:W-:-:S04]  /*0770*/  FFMA R5, R16, R17, R5 ;  /* 0x0000001110057223 */ /* 0x008fc80000000005 */
[----:B--2---:R-:W-:-:S04]  /*0780*/  FFMA R5, R18, R19, R5 ;  /* 0x0000001312057223 */ /* 0x004fc80000000005 */
[----:B-----5:R-:W-:-:S07]  /*0790*/  FFMA R12, R20, R14, R5 ;  /* 0x0000000e140c7223 */ /* 0x020fce0000000005 */
.L_x_3:
[----:B------:R-:W-:Y:S05]  /*07a0*/  BRA.U !UP1, `(.L_x_2) ;  /* 0x0000000109a87547 */ /* 0x000fea000b800000 */
[----:B------:R-:W-:Y:S01]  /*07b0*/  UISETP.NE.AND UP0, UPT, UR5, 0x1, UPT ;  /* 0x000000010500788c */ /* 0x000fe2000bf05270 */
[----:B------:R-:W-:Y:S01]  /*07c0*/  MOV R7, UR4 ;  /* 0x0000000400077c02 */ /* 0x000fe20008000f00 */
[----:B------:R-:W-:Y:S02]  /*07d0*/  ULOP3.LUT UR5, UR20, 0x1, URZ, 0xc0, !UPT ;  /* 0x0000000114057892 */ /* 0x000fe4000f8ec0ff */
[----:B------:R-:W-:Y:S02]  /*07e0*/  MOV R15, UR20 ;  /* 0x00000014000f7c02 */ /* 0x000fe40008000f00 */
[----:B------:R-:W-:Y:S01]  /*07f0*/  UISETP.NE.U32.AND UP1, UPT, UR5, 0x1, UPT ;  /* 0x000000010500788c */ /* 0x000fe2000bf25070 */
[----:B------:R-:W-:-:S04]  /*0800*/  PLOP3.LUT P1, PT, PT, PT, UP0, 0x80, 0x8 ;  /* 0x000000000008781c */ /* 0x000fc80003f2f008 */
[----:B------:R-:W1:Y:S01]  /*0810*/  @UP0 LDCU.128 UR8, c[0x0][0x380] ;  /* 0x00007000ff0807ac */ /* 0x000e620008000c00 */
[----:B------:R-:W-:Y:S01]  /*0820*/  PLOP3.LUT P0, PT, PT, PT, UP1, 0x80, 0x8 ;  /* 0x000000000008781c */ /* 0x000fe20003f0f018 */
[----:B------:R-:W2:Y:S04]  /*0830*/  @UP0 LDCU.64 UR6, c[0x0][0x380] ;  /* 0x00007000ff0607ac */ /* 0x000ea80008000a00 */
[----:B------:R-:W3:Y:S03]  /*0840*/  @!UP1 LDCU.128 UR12, c[0x0][0x380] ;  /* 0x00007000ff0c97ac */ /* 0x000ee60008000c00 */
[C---:B------:R-:W-:Y:S02]  /*0850*/  @P1 IADD3 R3, PT, PT, R13.reuse, UR4, RZ ;  /* 0x000000040d031c10 */ /* 0x040fe4000fffe0ff */
[----:B------:R-:W-:Y:S01]  /*0860*/  @P1 IADD3 R6, P2, PT, R13, UR4, RZ ;  /* 0x000000040d061c10 */ /* 0x000fe2000ff5e0ff */
[----:B------:R-:W-:Y:S01]  /*0870*/  @UP0 UIADD3 UR4, UPT, UPT, UR4, 0x2, URZ ;  /* 0x0000000204040890 */ /* 0x000fe2000fffe0ff */
[----:B-1----:R-:W-:Y:S01]  /*0880*/  MOV R11, UR9 ;  /* 0x00000009000b7c02 */ /* 0x002fe20008000f00 */
[----:B------:R-:W-:Y:S01]  /*0890*/  IMAD.U32 R10, RZ, RZ, UR8 ;  /* 0x00000008ff0a7e24 */ /* 0x000fe2000f8e00ff */
[----:B------:R-:W-:-:S02]  /*08a0*/  MOV R4, UR10 ;  /* 0x0000000a00047c02 */ /* 0x000fc40008000f00 */
[----:B------:R-:W-:Y:S01]  /*08b0*/  MOV R5, UR11 ;  /* 0x0000000b00057c02 */ /* 0x000fe20008000f00 */
[----:B------:R-:W-:-:S04]  /*08c0*/  @P1 IMAD.WIDE.U32 R10, R3, 0x4, R10 ;  /* 0x00000004030a1825 */ /* 0x000fc800078e000a */
[----:B------:R-:W-:Y:S01]  /*08d0*/  @P1 IMAD R3, R7, UR20, R0 ;  /* 0x0000001407031c24 */ /* 0x000fe2000f8e0200 */
[----:B------:R-:W-:Y:S01]  /*08e0*/  @P1 IADD3.X R7, PT, PT, RZ, RZ, RZ, P2, !PT ;  /* 0x000000ffff071210 */ /* 0x000fe200017fe4ff */
[----:B------:R-:W-:Y:S01]  /*08f0*/  IMAD.U32 R19, RZ, RZ, UR4 ;  /* 0x00000004ff137e24 */ /* 0x000fe2000f8e00ff */
[C---:B--2---:R-:W-:Y:S01]  /*0900*/  @P1 LEA R2, P2, R6.reuse, UR6, 0x2 ;  /* 0x0000000606021c11 */ /* 0x044fe2000f8410ff */
[----:B------:R-:W-:Y:S01]  /*0910*/  @P1 IMAD.WIDE R4, R3, 0x4, R4 ;  /* 0x0000000403041825 */ /* 0x000fe200078e0204 */
[----:B------:R-:W-:Y:S01]  /*0920*/  @!P0 IADD3 R17, PT, PT, R13, UR4, RZ ;  /* 0x000000040d118c10 */ /* 0x000fe2000fffe0ff */
[----:B0-----:R-:W2:Y:S01]  /*0930*/  @P1 LDG.E R11, desc[UR18][R10.64] ;  /* 0x000000120a0b1981 */ /* 0x001ea2000c1e1900 */
[----:B------:R-:W-:Y:S01]  /*0940*/  @P1 LEA.HI.X R3, R6, UR7, R7, 0x2, P2 ;  /* 0x0000000706031c11 */ /* 0x000fe200090f1407 */
[----:B------:R-:W-:Y:S01]  /*0950*/  @!P0 IMAD R19, R19, UR20, R0 ;  /* 0x0000001413138c24 */ /* 0x000fe2000f8e0200 */
[----:B---3--:R-:W-:Y:S01]  /*0960*/  MOV R6, UR12 ;  /* 0x0000000c00067c02 */ /* 0x008fe20008000f00 */
[----:B------:R-:W-:Y:S01]  /*0970*/  @P1 IMAD.WIDE R14, R15, 0x4, R4 ;  /* 0x000000040f0e1825 */ /* 0x000fe200078e0204 */
[----:B------:R-:W-:Y:S01]  /*0980*/  MOV R7, UR13 ;  /* 0x0000000d00077c02 */ /* 0x000fe20008000f00 */
[----:B------:R-:W2:Y:S01]  /*0990*/  @P1 LDG.E R4, desc[UR18][R4.64] ;  /* 0x0000001204041981 */ /* 0x000ea2000c1e1900 */
[----:B------:R-:W-:-:S02]  /*09a0*/  MOV R8, UR14 ;  /* 0x0000000e00087c02 */ /* 0x000fc40008000f00 */
[----:B------:R-:W-:Y:S01]  /*09b0*/  MOV R9, UR15 ;  /* 0x0000000f00097c02 */ /* 0x000fe20008000f00 */
[----:B------:R-:W-:Y:S01]  /*09c0*/  @!P0 IMAD.WIDE.U32 R6, R17, 0x4, R6 ;  /* 0x0000000411068825 */ /* 0x000fe200078e0006 */
[----:B------:R-:W3:Y:S03]  /*09d0*/  @P1 LDG.E R14, desc[UR18][R14.64] ;  /* 0x000000120e0e1981 */ /* 0x000ee6000c1e1900 */
[----:B------:R-:W-:Y:S01]  /*09e0*/  @!P0 IMAD.WIDE R8, R19, 0x4, R8 ;  /* 0x0000000413088825 */ /* 0x000fe200078e0208 */
[----:B------:R-:W3:Y:S04]  /*09f0*/  @P1 LDG.E R2, desc[UR18][R2.64+0x4] ;  /* 0x0000041202021981 */ /* 0x000ee8000c1e1900 */
[----:B------:R-:W4:Y:S04]  /*0a00*/  @!P0 LDG.E R7, desc[UR18][R6.64] ;  /* 0x0000001206078981 */ /* 0x000f28000c1e1900 */
[----:B------:R-:W4:Y:S01]  /*0a10*/  @!P0 LDG.E R8, desc[UR18][R8.64] ;  /* 0x0000001208088981 */ /* 0x000f22000c1e1900 */
[----:B--2---:R-:W-:-:S04]  /*0a20*/  @P1 FFMA R11, R11, R4, R12 ;  /* 0x000000040b0b1223 */ /* 0x004fc8000000000c */
[----:B---3--:R-:W-:-:S04]  /*0a30*/  @P1 FFMA R12, R2, R14, R11 ;  /* 0x0000000e020c1223 */ /* 0x008fc8000000000b */
[----:B----4-:R-:W-:-:S07]  /*0a40*/  @!P0 FFMA R12, R7, R8, R12 ;  /* 0x00000008070c8223 */ /* 0x010fce000000000c */
.L_x_2:
[----:B------:R-:W1:Y:S01]  /*0a50*/  LDC.64 R2, c[0x0][0x390] ;  /* 0x0000e400ff027b82 */ /* 0x000e620000000a00 */
[----:B------:R-:W-:-:S05]  /*0a60*/  IADD3 R13, PT, PT, R0, R13, RZ ;  /* 0x0000000d000d7210 */ /* 0x000fca0007ffe0ff */
[----:B-1----:R-:W-:-:S05]  /*0a70*/  IMAD.WIDE R2, R13, 0x4, R2 ;  /* 0x000000040d027825 */ /* 0x002fca00078e0202 */
[----:B0-----:R-:W-:Y:S01]  /*0a80*/  STG.E desc[UR18][R2.64], R12 ;  /* 0x0000000c02007986 */ /* 0x001fe2000c101912 */
[----:B------:R-:W-:Y:S05]  /*0a90*/  EXIT ;  /* 0x000000000000794d */ /* 0x000fea0003800000 */
.L_x_4:
[----:B------:R-:W-:-:S00]  /*0aa0*/  BRA `(.L_x_4) ;  /* 0xfffffffc00fc7947 */ /* 0x000fc0000383ffff */
[----:B------:R-:W-:-:S00]  /*0ab0*/  NOP ;  /* 0x0000000000007918 */ /* 0x000fc00000000000 */
        /* <DEDUP_REMOVED lines=12> */
.L_x_5:


//--------------------- .nv.shared.reserved.0     --------------------------
	.section	.nv.shared.reserved.0,"aw",@nobits
	.weak		__nv_reservedSMEM_offset_0_alias
	.size		__nv_reservedSMEM_offset_0_alias, 0, 64
	.other		__nv_reservedSMEM_offset_0_alias,@"STO_CUDA_RESERVED_SHARED STV_DEFAULT"
__nv_reservedSMEM_offset_0_alias:
	.zero		0
	.zero		64


//--------------------- .nv.constant0._Z21optimizedMemoryAccessPfS_S_i --------------------------
	.section	.nv.constant0._Z21optimizedMemoryAccessPfS_S_i,"a",@progbits
	.sectionflags	@""
	.align	4
.nv.constant0._Z21optimizedMemoryAccessPfS_S_i:
	.zero		924


//--------------------- SYMBOLS --------------------------

	.type		.nv.reservedSmem.offset0,@object
	.size		.nv.reservedSmem.offset0,0x4
